//
// Generated by NVIDIA NVVM Compiler
//
// Compiler Build ID: CL-36424714
// Cuda compilation tools, release 13.0, V13.0.88
// Based on NVVM 20.0.0
//

.version 9.0
.target sm_100
.address_size 64

	// .globl	_Z4tanhv

.visible .entry _Z4tanhv()
{


	ret;

}
	// .globl	_Z1fPj
.visible .entry _Z1fPj(
	.param .u64 .ptr .align 1 _Z1fPj_param_0
)
{
	.reg .b32 	%r<3>;
	.reg .b64 	%rd<3>;

	ld.param.u64 	%rd1, [_Z1fPj_param_0];
	cvta.to.global.u64 	%rd2, %rd1;
	mov.b32 	%r2, 0;
	// begin inline asm
	tanh.approx.f16x2 %r1, %r2;
	// end inline asm
	st.global.u32 	[%rd2], %r1;
	ret;

}


// ===== COMPILED SASS (sm_100) =====

	.target	sm_100

	.elftype	@"ET_EXEC"


//--------------------- .note.nv.tkinfo           --------------------------
	.section	.note.nv.tkinfo,"",@"SHT_NOTE"
	.sectionflags	@"SHF_NOTE_NV_TKINFO"
	.tkinfo
        /*0018*/ 	.word	0x00000002
        /*0030*/ 	.string	""
        /*0030*/ 	.string	"ptxas"
        /*0030*/ 	.string	"Cuda compilation tools, release 13.0, V13.0.88"
        /*0030*/ 	.string	"Build cuda_13.0.r13.0/compiler.36424714_0"
        /*0030*/ 	.string	"-arch sm_100 -m 64 "



//--------------------- .note.nv.cuinfo           --------------------------
	.section	.note.nv.cuinfo,"",@"SHT_NOTE"
	.sectionflags	@"SHF_NOTE_NV_CUINFO"
        /*0018*/ 	.short	0x0002
        /*001a*/ 	.short	0x0064
        /*001c*/ 	.short	0x0082
	.zero		2


//--------------------- .nv.info                  --------------------------
	.section	.nv.info,"",@"SHT_CUDA_INFO"
	.align	4


	//----- nvinfo : EIATTR_REGCOUNT
	.align		4
        /*0000*/ 	.byte	0x04, 0x2f
        /*0002*/ 	.short	(.L_1 - .L_0)
	.align		4
.L_0:
        /*0004*/ 	.word	index@(_Z4tanhv)
        /*0008*/ 	.word	0x00000004


	//----- nvinfo : EIATTR_FRAME_SIZE
	.align		4
.L_1:
        /*000c*/ 	.byte	0x04, 0x11
        /*000e*/ 	.short	(.L_3 - .L_2)
	.align		4
.L_2:
        /*0010*/ 	.word	index@(_Z4tanhv)
        /*0014*/ 	.word	0x00000000


	//----- nvinfo : EIATTR_REGCOUNT
	.align		4
.L_3:
        /*0018*/ 	.byte	0x04, 0x2f
        /*001a*/ 	.short	(.L_5 - .L_4)
	.align		4
.L_4:
        /*001c*/ 	.word	index@(_Z1fPj)
        /*0020*/ 	.word	0x00000008


	//----- nvinfo : EIATTR_FRAME_SIZE
	.align		4
.L_5:
        /*0024*/ 	.byte	0x04, 0x11
        /*0026*/ 	.short	(.L_7 - .L_6)
	.align		4
.L_6:
        /*0028*/ 	.word	index@(_Z1fPj)
        /*002c*/ 	.word	0x00000000


	//----- nvinfo : EIATTR_MIN_STACK_SIZE
	.align		4
.L_7:
        /*0030*/ 	.byte	0x04, 0x12
        /*0032*/ 	.short	(.L_9 - .L_8)
	.align		4
.L_8:
        /*0034*/ 	.word	index@(_Z1fPj)
        /*0038*/ 	.word	0x00000000


	//----- nvinfo : EIATTR_MIN_STACK_SIZE
	.align		4
.L_9:
        /*003c*/ 	.byte	0x04, 0x12
        /*003e*/ 	.short	(.L_11 - .L_10)
	.align		4
.L_10:
        /*0040*/ 	.word	index@(_Z4tanhv)
        /*0044*/ 	.word	0x00000000
.L_11:


//--------------------- .nv.compat                --------------------------
	.section	.nv.compat,"",@"SHT_CUDA_COMPAT_INFO"
	.align	4
        /*0000*/ 	.byte	0x02, 0x09, 0x00, 0x00, 0x02, 0x02, 0x01, 0x00, 0x02, 0x05, 0x05, 0x00, 0x03, 0x07, 0x01, 0x01
        /*0010*/ 	.byte	0x02, 0x03, 0x00, 0x00, 0x02, 0x06, 0x01, 0x00, 0x04, 0x0b, 0x08, 0x00, 0x09, 0x00, 0x00, 0x00
        /*0020*/ 	.byte	0x00, 0x00, 0x00, 0x00


//--------------------- .nv.info._Z1fPj           --------------------------
	.section	.nv.info._Z1fPj,"",@"SHT_CUDA_INFO"
	.sectionflags	@""
	.align	4


	//----- nvinfo : EIATTR_CUDA_API_VERSION
	.align		4
        /*0000*/ 	.byte	0x04, 0x37
        /*0002*/ 	.short	(.L_13 - .L_12)
.L_12:
        /*0004*/ 	.word	0x00000082


	//----- nvinfo : EIATTR_KPARAM_INFO
	.align		4
.L_13:
        /*0008*/ 	.byte	0x04, 0x17
        /*000a*/ 	.short	(.L_15 - .L_14)
.L_14:
        /*000c*/ 	.word	0x00000000
        /*0010*/ 	.short	0x0000
        /*0012*/ 	.short	0x0000
        /*0014*/ 	.byte	0x00, 0xf5, 0x21, 0x00


	//----- nvinfo : EIATTR_SPARSE_MMA_MASK
	.align		4
.L_15:
        /*0018*/ 	.byte	0x03, 0x50
        /*001a*/ 	.short	0x0000


	//----- nvinfo : EIATTR_MAXREG_COUNT
	.align		4
        /*001c*/ 	.byte	0x03, 0x1b
        /*001e*/ 	.short	0x00ff


	//----- nvinfo : EIATTR_MERCURY_ISA_VERSION
	.align		4
        /*0020*/ 	.byte	0x03, 0x5f
        /*0022*/ 	.short	0x0101


	//----- nvinfo : EIATTR_VRC_CTA_INIT_COUNT
	.align		4
        /*0024*/ 	.byte	0x02, 0x4a
	.zero		1
	.zero		1


	//----- nvinfo : EIATTR_EXIT_INSTR_OFFSETS
	.align		4
        /*0028*/ 	.byte	0x04, 0x1c
        /*002a*/ 	.short	(.L_17 - .L_16)


	//   ....[0]....
.L_16:
        /*002c*/ 	.word	0x00000060


	//----- nvinfo : EIATTR_CBANK_PARAM_SIZE
	.align		4
.L_17:
        /*0030*/ 	.byte	0x03, 0x19
        /*0032*/ 	.short	0x0008


	//----- nvinfo : EIATTR_PARAM_CBANK
	.align		4
        /*0034*/ 	.byte	0x04, 0x0a
        /*0036*/ 	.short	(.L_19 - .L_18)
	.align		4
.L_18:
        /*0038*/ 	.word	index@(.nv.constant0._Z1fPj)
        /*003c*/ 	.short	0x0380
        /*003e*/ 	.short	0x0008


	//----- nvinfo : EIATTR_SW_WAR
	.align		4
.L_19:
        /*0040*/ 	.byte	0x04, 0x36
        /*0042*/ 	.short	(.L_21 - .L_20)
.L_20:
        /*0044*/ 	.word	0x00000008
.L_21:


//--------------------- .nv.info._Z4tanhv         --------------------------
	.section	.nv.info._Z4tanhv,"",@"SHT_CUDA_INFO"
	.sectionflags	@""
	.align	4


	//----- nvinfo : EIATTR_CUDA_API_VERSION
	.align		4
        /*0000*/ 	.byte	0x04, 0x37
        /*0002*/ 	.short	(.L_23 - .L_22)
.L_22:
        /*0004*/ 	.word	0x00000082


	//----- nvinfo : EIATTR_SPARSE_MMA_MASK
	.align		4
.L_23:
        /*0008*/ 	.byte	0x03, 0x50
        /*000a*/ 	.short	0x0000


	//----- nvinfo : EIATTR_MAXREG_COUNT
	.align		4
        /*000c*/ 	.byte	0x03, 0x1b
        /*000e*/ 	.short	0x00ff


	//----- nvinfo : EIATTR_MERCURY_ISA_VERSION
	.align		4
        /*0010*/ 	.byte	0x03, 0x5f
        /*0012*/ 	.short	0x0101


	//----- nvinfo : EIATTR_VRC_CTA_INIT_COUNT
	.align		4
        /*0014*/ 	.byte	0x02, 0x4a
	.zero		1
	.zero		1


	//----- nvinfo : EIATTR_EXIT_INSTR_OFFSETS
	.align		4
        /*0018*/ 	.byte	0x04, 0x1c
        /*001a*/ 	.short	(.L_25 - .L_24)


	//   ....[0]....
.L_24:
        /*001c*/ 	.word	0x00000010


	//----- nvinfo : EIATTR_SW_WAR
	.align		4
.L_25:
        /*0020*/ 	.byte	0x04, 0x36
        /*0022*/ 	.short	(.L_27 - .L_26)
.L_26:
        /*0024*/ 	.word	0x00000008
.L_27:


//--------------------- .nv.callgraph             --------------------------
	.section	.nv.callgraph,"",@"SHT_CUDA_CALLGRAPH"
	.align	4
	.sectionentsize	8
	.align		4
        /*0000*/ 	.word	0x00000000
	.align		4
        /*0004*/ 	.word	0xffffffff
	.align		4
        /*0008*/ 	.word	0x00000000
	.align		4
        /*000c*/ 	.word	0xfffffffe
	.align		4
        /*0010*/ 	.word	0x00000000
	.align		4
        /*0014*/ 	.word	0xfffffffd
	.align		4
        /*0018*/ 	.word	0x00000000
	.align		4
        /*001c*/ 	.word	0xfffffffc


//--------------------- .text._Z1fPj              --------------------------
	.section	.text._Z1fPj,"ax",@progbits
	.align	128
        .global         _Z1fPj
        .type           _Z1fPj,@function
        .size           _Z1fPj,(.L_x_2 - _Z1fPj)
        .other          _Z1fPj,@"STO_CUDA_ENTRY STV_DEFAULT"
_Z1fPj:
.text._Z1fPj:
[----:B------:R-:W-:Y:S08]  /*0000*/  LDC R1, c[0x0][0x37c] ;  /* 0x0000df00ff017b82 */ /* 0x000ff00000000800 */
[----:B------:R-:W0:Y:S01]  /*0010*/  LDC.64 R2, c[0x0][0x380] ;  /* 0x0000e000ff027b82 */ /* 0x000e220000000a00 */
[----:B------:R-:W1:Y:S01]  /*0020*/  MUFU.TANH.F16 R0, RZ ;  /* 0x000000ff00007308 */ /* 0x000e620000002500 */
[----:B------:R-:W0:Y:S01]  /*0030*/  LDCU.64 UR4, c[0x0][0x358] ;  /* 0x00006b00ff0477ac */ /* 0x000e220008000a00 */
[----:B-1----:R-:W-:-:S05]  /*0040*/  PRMT R5, R0, 0x5410, R0 ;  /* 0x0000541000057816 */ /* 0x002fca0000000000 */
[----:B0-----:R-:W-:Y:S01]  /*0050*/  STG.E desc[UR4][R2.64], R5 ;  /* 0x0000000502007986 */ /* 0x001fe2000c101904 */
[----:B------:R-:W-:Y:S05]  /*0060*/  EXIT ;  /* 0x000000000000794d */ /* 0x000fea0003800000 */
.L_x_0:
[----:B------:R-:W-:-:S00]  /*0070*/  BRA `(.L_x_0) ;  /* 0xfffffffc00fc7947 */ /* 0x000fc0000383ffff */
[----:B------:R-:W-:-:S00]  /*0080*/  NOP ;  /* 0x0000000000007918 */ /* 0x000fc00000000000 */
[----:B------:R-:W-:-:S00]  /*0090*/  NOP ;  /* 0x0000000000007918 */ /* 0x000fc00000000000 */
[----:B------:R-:W-:-:S00]  /*00a0*/  NOP ;  /* 0x0000000000007918 */ /* 0x000fc00000000000 */
[----:B------:R-:W-:-:S00]  /*00b0*/  NOP ;  /* 0x0000000000007918 */ /* 0x000fc00000000000 */
[----:B------:R-:W-:-:S00]  /*00c0*/  NOP ;  /* 0x0000000000007918 */ /* 0x000fc00000000000 */
[----:B------:R-:W-:-:S00]  /*00d0*/  NOP ;  /* 0x0000000000007918 */ /* 0x000fc00000000000 */
[----:B------:R-:W-:-:S00]  /*00e0*/  NOP ;  /* 0x0000000000007918 */ /* 0x000fc00000000000 */
[----:B------:R-:W-:-:S00]  /*00f0*/  NOP ;  /* 0x0000000000007918 */ /* 0x000fc00000000000 */
.L_x_2:


//--------------------- .text._Z4tanhv            --------------------------
	.section	.text._Z4tanhv,"ax",@progbits
	.align	128
        .global         _Z4tanhv
        .type           _Z4tanhv,@function
        .size           _Z4tanhv,(.L_x_3 - _Z4tanhv)
        .other          _Z4tanhv,@"STO_CUDA_ENTRY STV_DEFAULT"
_Z4tanhv:
.text._Z4tanhv:
[----:B------:R-:W-:Y:S01]  /*0000*/  LDC R1, c[0x0][0x37c] ;  /* 0x0000df00ff017b82 */ /* 0x000fe20000000800 */
[----:B------:R-:W-:Y:S05]  /*0010*/  EXIT ;  /* 0x000000000000794d */ /* 0x000fea0003800000 */
.L_x_1:
        /* <DEDUP_REMOVED lines=14> */
.L_x_3:


//--------------------- .nv.shared.reserved.0     --------------------------
	.section	.nv.shared.reserved.0,"aw",@nobits
	.weak		__nv_reservedSMEM_offset_0_alias
	.size		__nv_reservedSMEM_offset_0_alias, 0, 64
	.other		__nv_reservedSMEM_offset_0_alias,@"STO_CUDA_RESERVED_SHARED STV_DEFAULT"
__nv_reservedSMEM_offset_0_alias:
	.zero		0
	.zero		64


//--------------------- .nv.constant0._Z1fPj      --------------------------
	.section	.nv.constant0._Z1fPj,"a",@progbits
	.sectionflags	@""
	.align	4
.nv.constant0._Z1fPj:
	.zero		904


//--------------------- .nv.constant0._Z4tanhv    --------------------------
	.section	.nv.constant0._Z4tanhv,"a",@progbits
	.sectionflags	@""
	.align	4
.nv.constant0._Z4tanhv:
	.zero		896


//--------------------- SYMBOLS --------------------------

	.type		.nv.reservedSmem.offset0,@object
	.size		.nv.reservedSmem.offset0,0x4
